//
// Generated by NVIDIA NVVM Compiler
//
// Compiler Build ID: CL-36424714
// Cuda compilation tools, release 13.0, V13.0.88
// Based on NVVM 20.0.0
//

.version 9.0
.target sm_100
.address_size 64

	// .globl	_Z15matrixMulKernelPfS_S_iii
.extern .func __assertfail
(
	.param .b64 __assertfail_param_0,
	.param .b64 __assertfail_param_1,
	.param .b32 __assertfail_param_2,
	.param .b64 __assertfail_param_3,
	.param .b64 __assertfail_param_4
)
;
.global .align 1 .b8 __unnamed_1[63] = {118, 111, 105, 100, 32, 109, 97, 116, 114, 105, 120, 77, 117, 108, 75, 101, 114, 110, 101, 108, 40, 102, 108, 111, 97, 116, 32, 42, 44, 32, 102, 108, 111, 97, 116, 32, 42, 44, 32, 102, 108, 111, 97, 116, 32, 42, 44, 32, 105, 110, 116, 44, 32, 105, 110, 116, 44, 32, 105, 110, 116, 41};
// _ZZ15matrixMulKernelPfS_S_iiiE4sh_A has been demoted
// _ZZ15matrixMulKernelPfS_S_iiiE4sh_B has been demoted
.global .align 1 .b8 $str[28] = {84, 73, 76, 69, 95, 87, 73, 68, 84, 72, 32, 61, 61, 32, 98, 108, 111, 99, 107, 68, 105, 109, 46, 120, 32, 42, 50};
.global .align 1 .b8 $str$1[27] = {47, 116, 109, 112, 47, 115, 97, 115, 115, 95, 99, 117, 95, 50, 116, 51, 122, 99, 110, 113, 103, 47, 107, 46, 99, 117};
.global .align 1 .b8 $str$2[25] = {84, 73, 76, 69, 95, 87, 73, 68, 84, 72, 32, 61, 61, 32, 98, 108, 111, 99, 107, 68, 105, 109, 46, 121};

.visible .entry _Z15matrixMulKernelPfS_S_iii(
	.param .u64 .ptr .align 1 _Z15matrixMulKernelPfS_S_iii_param_0,
	.param .u64 .ptr .align 1 _Z15matrixMulKernelPfS_S_iii_param_1,
	.param .u64 .ptr .align 1 _Z15matrixMulKernelPfS_S_iii_param_2,
	.param .u32 _Z15matrixMulKernelPfS_S_iii_param_3,
	.param .u32 _Z15matrixMulKernelPfS_S_iii_param_4,
	.param .u32 _Z15matrixMulKernelPfS_S_iii_param_5
)
{
	.reg .pred 	%p<21>;
	.reg .b32 	%r<53>;
	.reg .b32 	%f<111>;
	.reg .b64 	%rd<30>;
	// demoted variable
	.shared .align 4 .b8 _ZZ15matrixMulKernelPfS_S_iiiE4sh_A[16640];
	// demoted variable
	.shared .align 4 .b8 _ZZ15matrixMulKernelPfS_S_iiiE4sh_B[16640];
	ld.param.u64 	%rd5, [_Z15matrixMulKernelPfS_S_iii_param_0];
	ld.param.u64 	%rd6, [_Z15matrixMulKernelPfS_S_iii_param_1];
	ld.param.u64 	%rd7, [_Z15matrixMulKernelPfS_S_iii_param_2];
	ld.param.u32 	%r19, [_Z15matrixMulKernelPfS_S_iii_param_3];
	ld.param.u32 	%r20, [_Z15matrixMulKernelPfS_S_iii_param_4];
	ld.param.u32 	%r21, [_Z15matrixMulKernelPfS_S_iii_param_5];
	cvta.to.global.u64 	%rd1, %rd7;
	mov.u32 	%r22, %ntid.x;
	setp.eq.s32 	%p1, %r22, 32;
	@%p1 bra 	$L__BB0_2;
	mov.u64 	%rd8, $str;
	cvta.global.u64 	%rd9, %rd8;
	mov.u64 	%rd10, $str$1;
	cvta.global.u64 	%rd11, %rd10;
	mov.u64 	%rd12, __unnamed_1;
	cvta.global.u64 	%rd13, %rd12;
	{ // callseq 0, 0
	.param .b64 param0;
	st.param.b64 	[param0], %rd9;
	.param .b64 param1;
	st.param.b64 	[param1], %rd11;
	.param .b32 param2;
	st.param.b32 	[param2], 91;
	.param .b64 param3;
	st.param.b64 	[param3], %rd13;
	.param .b64 param4;
	st.param.b64 	[param4], 1;
	call.uni 
	__assertfail, 
	(
	param0, 
	param1, 
	param2, 
	param3, 
	param4
	);
	} // callseq 0
$L__BB0_2:
	mov.u32 	%r23, %ntid.y;
	setp.eq.s32 	%p2, %r23, 64;
	@%p2 bra 	$L__BB0_4;
	mov.u64 	%rd14, $str$2;
	cvta.global.u64 	%rd15, %rd14;
	mov.u64 	%rd16, $str$1;
	cvta.global.u64 	%rd17, %rd16;
	mov.u64 	%rd18, __unnamed_1;
	cvta.global.u64 	%rd19, %rd18;
	{ // callseq 1, 0
	.param .b64 param0;
	st.param.b64 	[param0], %rd15;
	.param .b64 param1;
	st.param.b64 	[param1], %rd17;
	.param .b32 param2;
	st.param.b32 	[param2], 92;
	.param .b64 param3;
	st.param.b64 	[param3], %rd19;
	.param .b64 param4;
	st.param.b64 	[param4], 1;
	call.uni 
	__assertfail, 
	(
	param0, 
	param1, 
	param2, 
	param3, 
	param4
	);
	} // callseq 1
$L__BB0_4:
	mov.u32 	%r24, %ctaid.y;
	mov.u32 	%r25, %ctaid.x;
	mov.u32 	%r1, %tid.x;
	mov.u32 	%r2, %tid.y;
	shl.b32 	%r26, %r24, 6;
	add.s32 	%r3, %r26, %r2;
	shl.b32 	%r27, %r25, 6;
	shl.b32 	%r28, %r1, 1;
	add.s32 	%r4, %r27, %r28;
	cvt.rn.f32.s32 	%f17, %r20;
	mul.f32 	%f18, %f17, 0f3C800000;
	cvt.rpi.f32.f32 	%f1, %f18;
	setp.leu.f32 	%p3, %f1, 0f00000000;
	mov.f32 	%f108, 0f00000000;
	mov.f32 	%f107, %f108;
	@%p3 bra 	$L__BB0_15;
	mul.lo.s32 	%r30, %r2, 260;
	mov.u32 	%r31, _ZZ15matrixMulKernelPfS_S_iiiE4sh_A;
	add.s32 	%r5, %r31, %r30;
	shl.b32 	%r32, %r1, 2;
	add.s32 	%r6, %r5, %r32;
	mul.lo.s32 	%r7, %r20, %r3;
	mov.u32 	%r33, _ZZ15matrixMulKernelPfS_S_iiiE4sh_B;
	add.s32 	%r34, %r33, %r30;
	shl.b32 	%r35, %r1, 3;
	add.s32 	%r8, %r34, %r35;
	add.s32 	%r9, %r4, 1;
	add.s32 	%r36, %r35, %r33;
	add.s32 	%r10, %r36, 2080;
	cvta.to.global.u64 	%rd2, %rd5;
	cvta.to.global.u64 	%rd3, %rd6;
	mov.f32 	%f107, 0f00000000;
	mov.b32 	%r50, 0;
	mov.f32 	%f108, %f107;
$L__BB0_6:
	setp.ge.s32 	%p4, %r3, %r19;
	shl.b32 	%r37, %r50, 6;
	add.s32 	%r38, %r37, %r1;
	add.s32 	%r13, %r37, %r2;
	setp.ge.s32 	%p5, %r38, %r20;
	mov.f32 	%f104, 0f00000000;
	or.pred  	%p6, %p4, %p5;
	@%p6 bra 	$L__BB0_8;
	add.s32 	%r39, %r38, %r7;
	mul.wide.s32 	%rd20, %r39, 4;
	add.s64 	%rd21, %rd2, %rd20;
	ld.global.f32 	%f104, [%rd21];
$L__BB0_8:
	setp.ge.s32 	%p7, %r4, %r21;
	st.shared.f32 	[%r6], %f104;
	setp.ge.s32 	%p8, %r13, %r20;
	mad.lo.s32 	%r41, %r13, %r21, %r4;
	mul.wide.s32 	%rd22, %r41, 4;
	add.s64 	%rd4, %rd3, %rd22;
	mov.f32 	%f105, 0f00000000;
	or.pred  	%p9, %p8, %p7;
	@%p9 bra 	$L__BB0_10;
	ld.global.f32 	%f105, [%rd4];
$L__BB0_10:
	setp.ge.s32 	%p11, %r9, %r21;
	st.shared.f32 	[%r8], %f105;
	mov.f32 	%f106, 0f00000000;
	or.pred  	%p12, %p8, %p11;
	@%p12 bra 	$L__BB0_12;
	ld.global.f32 	%f106, [%rd4+4];
$L__BB0_12:
	st.shared.f32 	[%r8+4], %f106;
	bar.sync 	0;
	mov.b32 	%r52, 32;
	mov.u32 	%r51, %r10;
$L__BB0_13:
	add.s32 	%r44, %r5, %r52;
	ld.shared.f32 	%f23, [%r44+-32];
	ld.shared.f32 	%f24, [%r51+-2080];
	fma.rn.f32 	%f25, %f23, %f24, %f108;
	ld.shared.f32 	%f26, [%r51+-2076];
	fma.rn.f32 	%f27, %f23, %f26, %f107;
	ld.shared.f32 	%f28, [%r44+-28];
	ld.shared.f32 	%f29, [%r51+-1820];
	fma.rn.f32 	%f30, %f28, %f29, %f25;
	ld.shared.f32 	%f31, [%r51+-1816];
	fma.rn.f32 	%f32, %f28, %f31, %f27;
	ld.shared.f32 	%f33, [%r44+-24];
	ld.shared.f32 	%f34, [%r51+-1560];
	fma.rn.f32 	%f35, %f33, %f34, %f30;
	ld.shared.f32 	%f36, [%r51+-1556];
	fma.rn.f32 	%f37, %f33, %f36, %f32;
	ld.shared.f32 	%f38, [%r44+-20];
	ld.shared.f32 	%f39, [%r51+-1300];
	fma.rn.f32 	%f40, %f38, %f39, %f35;
	ld.shared.f32 	%f41, [%r51+-1296];
	fma.rn.f32 	%f42, %f38, %f41, %f37;
	ld.shared.f32 	%f43, [%r44+-16];
	ld.shared.f32 	%f44, [%r51+-1040];
	fma.rn.f32 	%f45, %f43, %f44, %f40;
	ld.shared.f32 	%f46, [%r51+-1036];
	fma.rn.f32 	%f47, %f43, %f46, %f42;
	ld.shared.f32 	%f48, [%r44+-12];
	ld.shared.f32 	%f49, [%r51+-780];
	fma.rn.f32 	%f50, %f48, %f49, %f45;
	ld.shared.f32 	%f51, [%r51+-776];
	fma.rn.f32 	%f52, %f48, %f51, %f47;
	ld.shared.f32 	%f53, [%r44+-8];
	ld.shared.f32 	%f54, [%r51+-520];
	fma.rn.f32 	%f55, %f53, %f54, %f50;
	ld.shared.f32 	%f56, [%r51+-516];
	fma.rn.f32 	%f57, %f53, %f56, %f52;
	ld.shared.f32 	%f58, [%r44+-4];
	ld.shared.f32 	%f59, [%r51+-260];
	fma.rn.f32 	%f60, %f58, %f59, %f55;
	ld.shared.f32 	%f61, [%r51+-256];
	fma.rn.f32 	%f62, %f58, %f61, %f57;
	ld.shared.f32 	%f63, [%r44];
	ld.shared.f32 	%f64, [%r51];
	fma.rn.f32 	%f65, %f63, %f64, %f60;
	ld.shared.f32 	%f66, [%r51+4];
	fma.rn.f32 	%f67, %f63, %f66, %f62;
	ld.shared.f32 	%f68, [%r44+4];
	ld.shared.f32 	%f69, [%r51+260];
	fma.rn.f32 	%f70, %f68, %f69, %f65;
	ld.shared.f32 	%f71, [%r51+264];
	fma.rn.f32 	%f72, %f68, %f71, %f67;
	ld.shared.f32 	%f73, [%r44+8];
	ld.shared.f32 	%f74, [%r51+520];
	fma.rn.f32 	%f75, %f73, %f74, %f70;
	ld.shared.f32 	%f76, [%r51+524];
	fma.rn.f32 	%f77, %f73, %f76, %f72;
	ld.shared.f32 	%f78, [%r44+12];
	ld.shared.f32 	%f79, [%r51+780];
	fma.rn.f32 	%f80, %f78, %f79, %f75;
	ld.shared.f32 	%f81, [%r51+784];
	fma.rn.f32 	%f82, %f78, %f81, %f77;
	ld.shared.f32 	%f83, [%r44+16];
	ld.shared.f32 	%f84, [%r51+1040];
	fma.rn.f32 	%f85, %f83, %f84, %f80;
	ld.shared.f32 	%f86, [%r51+1044];
	fma.rn.f32 	%f87, %f83, %f86, %f82;
	ld.shared.f32 	%f88, [%r44+20];
	ld.shared.f32 	%f89, [%r51+1300];
	fma.rn.f32 	%f90, %f88, %f89, %f85;
	ld.shared.f32 	%f91, [%r51+1304];
	fma.rn.f32 	%f92, %f88, %f91, %f87;
	ld.shared.f32 	%f93, [%r44+24];
	ld.shared.f32 	%f94, [%r51+1560];
	fma.rn.f32 	%f95, %f93, %f94, %f90;
	ld.shared.f32 	%f96, [%r51+1564];
	fma.rn.f32 	%f97, %f93, %f96, %f92;
	ld.shared.f32 	%f98, [%r44+28];
	ld.shared.f32 	%f99, [%r51+1820];
	fma.rn.f32 	%f108, %f98, %f99, %f95;
	ld.shared.f32 	%f100, [%r51+1824];
	fma.rn.f32 	%f107, %f98, %f100, %f97;
	add.s32 	%r52, %r52, 64;
	add.s32 	%r51, %r51, 4160;
	setp.ne.s32 	%p13, %r52, 288;
	@%p13 bra 	$L__BB0_13;
	bar.sync 	0;
	add.s32 	%r50, %r50, 1;
	cvt.rn.f32.u32 	%f101, %r50;
	setp.gt.f32 	%p14, %f1, %f101;
	@%p14 bra 	$L__BB0_6;
$L__BB0_15:
	setp.ge.s32 	%p15, %r3, %r19;
	setp.ge.s32 	%p16, %r4, %r21;
	or.pred  	%p17, %p15, %p16;
	@%p17 bra 	$L__BB0_17;
	mad.lo.s32 	%r46, %r21, %r3, %r4;
	mul.wide.u32 	%rd23, %r46, 4;
	add.s64 	%rd24, %rd1, %rd23;
	st.global.f32 	[%rd24], %f108;
$L__BB0_17:
	setp.ge.s32 	%p18, %r3, %r19;
	add.s32 	%r48, %r4, 1;
	setp.ge.s32 	%p19, %r48, %r21;
	or.pred  	%p20, %p18, %p19;
	@%p20 bra 	$L__BB0_19;
	mul.lo.s32 	%r49, %r21, %r3;
	cvt.u64.u32 	%rd25, %r49;
	cvt.u64.u32 	%rd26, %r4;
	add.s64 	%rd27, %rd26, %rd25;
	shl.b64 	%rd28, %rd27, 2;
	add.s64 	%rd29, %rd1, %rd28;
	st.global.f32 	[%rd29+4], %f107;
$L__BB0_19:
	ret;

}


// ===== COMPILED SASS (sm_100) =====

	.target	sm_100

	.elftype	@"ET_EXEC"


//--------------------- .note.nv.tkinfo           --------------------------
	.section	.note.nv.tkinfo,"",@"SHT_NOTE"
	.sectionflags	@"SHF_NOTE_NV_TKINFO"
	.tkinfo
        /*0018*/ 	.word	0x00000002
        /*0030*/ 	.string	""
        /*0030*/ 	.string	"ptxas"
        /*0030*/ 	.string	"Cuda compilation tools, release 13.0, V13.0.88"
        /*0030*/ 	.string	"Build cuda_13.0.r13.0/compiler.36424714_0"
        /*0030*/ 	.string	"-arch sm_100 -m 64 "



//--------------------- .note.nv.cuinfo           --------------------------
	.section	.note.nv.cuinfo,"",@"SHT_NOTE"
	.sectionflags	@"SHF_NOTE_NV_CUINFO"
        /*0018*/ 	.short	0x0002
        /*001a*/ 	.short	0x0064
        /*001c*/ 	.short	0x0082
	.zero		2


//--------------------- .nv.info                  --------------------------
	.section	.nv.info,"",@"SHT_CUDA_INFO"
	.align	4


	//----- nvinfo : EIATTR_REGCOUNT
	.align		4
        /*0000*/ 	.byte	0x04, 0x2f
        /*0002*/ 	.short	(.L_5 - .L_4)
	.align		4
.L_4:
        /*0004*/ 	.word	index@(_Z15matrixMulKernelPfS_S_iii)
        /*0008*/ 	.word	0x00000020


	//----- nvinfo : EIATTR_FRAME_SIZE
	.align		4
.L_5:
        /*000c*/ 	.byte	0x04, 0x11
        /*000e*/ 	.short	(.L_7 - .L_6)
	.align		4
.L_6:
        /*0010*/ 	.word	index@(_Z15matrixMulKernelPfS_S_iii)
        /*0014*/ 	.word	0x00000000


	//----- nvinfo : EIATTR_MIN_STACK_SIZE
	.align		4
.L_7:
        /*0018*/ 	.byte	0x04, 0x12
        /*001a*/ 	.short	(.L_9 - .L_8)
	.align		4
.L_8:
        /*001c*/ 	.word	index@(_Z15matrixMulKernelPfS_S_iii)
        /*0020*/ 	.word	0x00000000
.L_9:


//--------------------- .nv.compat                --------------------------
	.section	.nv.compat,"",@"SHT_CUDA_COMPAT_INFO"
	.align	4
        /*0000*/ 	.byte	0x02, 0x09, 0x00, 0x00, 0x02, 0x02, 0x01, 0x00, 0x02, 0x05, 0x05, 0x00, 0x03, 0x07, 0x01, 0x01
        /*0010*/ 	.byte	0x02, 0x03, 0x00, 0x00, 0x02, 0x06, 0x01, 0x00, 0x04, 0x0b, 0x08, 0x00, 0x09, 0x00, 0x00, 0x00
        /*0020*/ 	.byte	0x00, 0x00, 0x00, 0x00


//--------------------- .nv.info._Z15matrixMulKernelPfS_S_iii --------------------------
	.section	.nv.info._Z15matrixMulKernelPfS_S_iii,"",@"SHT_CUDA_INFO"
	.sectionflags	@""
	.align	4


	//----- nvinfo : EIATTR_CUDA_API_VERSION
	.align		4
        /*0000*/ 	.byte	0x04, 0x37
        /*0002*/ 	.short	(.L_11 - .L_10)
.L_10:
        /*0004*/ 	.word	0x00000082


	//----- nvinfo : EIATTR_KPARAM_INFO
	.align		4
.L_11:
        /*0008*/ 	.byte	0x04, 0x17
        /*000a*/ 	.short	(.L_13 - .L_12)
.L_12:
        /*000c*/ 	.word	0x00000000
        /*0010*/ 	.short	0x0005
        /*0012*/ 	.short	0x0020
        /*0014*/ 	.byte	0x00, 0xf0, 0x11, 0x00


	//----- nvinfo : EIATTR_KPARAM_INFO
	.align		4
.L_13:
        /*0018*/ 	.byte	0x04, 0x17
        /*001a*/ 	.short	(.L_15 - .L_14)
.L_14:
        /*001c*/ 	.word	0x00000000
        /*0020*/ 	.short	0x0004
        /*0022*/ 	.short	0x001c
        /*0024*/ 	.byte	0x00, 0xf0, 0x11, 0x00


	//----- nvinfo : EIATTR_KPARAM_INFO
	.align		4
.L_15:
        /*0028*/ 	.byte	0x04, 0x17
        /*002a*/ 	.short	(.L_17 - .L_16)
.L_16:
        /*002c*/ 	.word	0x00000000
        /*0030*/ 	.short	0x0003
        /*0032*/ 	.short	0x0018
        /*0034*/ 	.byte	0x00, 0xf0, 0x11, 0x00


	//----- nvinfo : EIATTR_KPARAM_INFO
	.align		4
.L_17:
        /*0038*/ 	.byte	0x04, 0x17
        /*003a*/ 	.short	(.L_19 - .L_18)
.L_18:
        /*003c*/ 	.word	0x00000000
        /*0040*/ 	.short	0x0002
        /*0042*/ 	.short	0x0010
        /*0044*/ 	.byte	0x00, 0xf5, 0x21, 0x00


	//----- nvinfo : EIATTR_KPARAM_INFO
	.align		4
.L_19:
        /*0048*/ 	.byte	0x04, 0x17
        /*004a*/ 	.short	(.L_21 - .L_20)
.L_20:
        /*004c*/ 	.word	0x00000000
        /*0050*/ 	.short	0x0001
        /*0052*/ 	.short	0x0008
        /*0054*/ 	.byte	0x00, 0xf5, 0x21, 0x00


	//----- nvinfo : EIATTR_KPARAM_INFO
	.align		4
.L_21:
        /*0058*/ 	.byte	0x04, 0x17
        /*005a*/ 	.short	(.L_23 - .L_22)
.L_22:
        /*005c*/ 	.word	0x00000000
        /*0060*/ 	.short	0x0000
        /*0062*/ 	.short	0x0000
        /*0064*/ 	.byte	0x00, 0xf5, 0x21, 0x00


	//----- nvinfo : EIATTR_SPARSE_MMA_MASK
	.align		4
.L_23:
        /*0068*/ 	.byte	0x03, 0x50
        /*006a*/ 	.short	0x0000


	//----- nvinfo : EIATTR_MAXREG_COUNT
	.align		4
        /*006c*/ 	.byte	0x03, 0x1b
        /*006e*/ 	.short	0x00ff


	//----- nvinfo : EIATTR_NUM_BARRIERS
	.align		4
        /*0070*/ 	.byte	0x02, 0x4c
        /*0072*/ 	.byte	0x01
	.zero		1


	//----- nvinfo : EIATTR_EXTERNS
	.align		4
        /*0074*/ 	.byte	0x04, 0x0f
        /*0076*/ 	.short	(.L_25 - .L_24)


	//   ....[0]....
	.align		4
.L_24:
        /*0078*/ 	.word	index@(__assertfail)


	//----- nvinfo : EIATTR_MERCURY_ISA_VERSION
	.align		4
.L_25:
        /*007c*/ 	.byte	0x03, 0x5f
        /*007e*/ 	.short	0x0101


	//----- nvinfo : EIATTR_VRC_CTA_INIT_COUNT
	.align		4
        /*0080*/ 	.byte	0x02, 0x4a
	.zero		1
	.zero		1


	//----- nvinfo : EIATTR_SYSCALL_OFFSETS
	.align		4
        /*0084*/ 	.byte	0x04, 0x46
        /*0086*/ 	.short	(.L_27 - .L_26)


	//   ....[0]....
.L_26:
        /*0088*/ 	.word	0x00000130


	//   ....[1]....
        /*008c*/ 	.word	0x00000260


	//----- nvinfo : EIATTR_EXIT_INSTR_OFFSETS
	.align		4
.L_27:
        /*0090*/ 	.byte	0x04, 0x1c
        /*0092*/ 	.short	(.L_29 - .L_28)


	//   ....[0]....
.L_28:
        /*0094*/ 	.word	0x00000c40


	//   ....[1]....
        /*0098*/ 	.word	0x00000ce0


	//----- nvinfo : EIATTR_CRS_STACK_SIZE
	.align		4
.L_29:
        /*009c*/ 	.byte	0x04, 0x1e
        /*009e*/ 	.short	(.L_31 - .L_30)
.L_30:
        /*00a0*/ 	.word	0x00000000


	//----- nvinfo : EIATTR_CBANK_PARAM_SIZE
	.align		4
.L_31:
        /*00a4*/ 	.byte	0x03, 0x19
        /*00a6*/ 	.short	0x0024


	//----- nvinfo : EIATTR_PARAM_CBANK
	.align		4
        /*00a8*/ 	.byte	0x04, 0x0a
        /*00aa*/ 	.short	(.L_33 - .L_32)
	.align		4
.L_32:
        /*00ac*/ 	.word	index@(.nv.constant0._Z15matrixMulKernelPfS_S_iii)
        /*00b0*/ 	.short	0x0380
        /*00b2*/ 	.short	0x0024


	//----- nvinfo : EIATTR_SW_WAR
	.align		4
.L_33:
        /*00b4*/ 	.byte	0x04, 0x36
        /*00b6*/ 	.short	(.L_35 - .L_34)
.L_34:
        /*00b8*/ 	.word	0x00000008
.L_35:


//--------------------- .nv.callgraph             --------------------------
	.section	.nv.callgraph,"",@"SHT_CUDA_CALLGRAPH"
	.align	4
	.sectionentsize	8
	.align		4
        /*0000*/ 	.word	0x00000000
	.align		4
        /*0004*/ 	.word	0xffffffff
	.align		4
        /*0008*/ 	.word	index@(_Z15matrixMulKernelPfS_S_iii)
	.align		4
        /*000c*/ 	.word	index@(__assertfail)
	.align		4
        /*0010*/ 	.word	0x00000000
	.align		4
        /*0014*/ 	.word	0xfffffffe
	.align		4
        /*0018*/ 	.word	0x00000000
	.align		4
        /*001c*/ 	.word	0xfffffffd
	.align		4
        /*0020*/ 	.word	0x00000000
	.align		4
        /*0024*/ 	.word	0xfffffffc


//--------------------- .nv.constant4             --------------------------
	.section	.nv.constant4,"a",@progbits
	.align	8
	.align		8
.nv.constant4:
        /*0000*/ 	.dword	__assertfail
	.align		8
        /*0008*/ 	.dword	__unnamed_1
	.align		8
        /*0010*/ 	.dword	$str
	.align		8
        /*0018*/ 	.dword	$str$1
	.align		8
        /*0020*/ 	.dword	$str$2


//--------------------- .text._Z15matrixMulKernelPfS_S_iii --------------------------
	.section	.text._Z15matrixMulKernelPfS_S_iii,"ax",@progbits
	.align	128
        .global         _Z15matrixMulKernelPfS_S_iii
        .type           _Z15matrixMulKernelPfS_S_iii,@function
        .size           _Z15matrixMulKernelPfS_S_iii,(.L_x_6 - _Z15matrixMulKernelPfS_S_iii)
        .other          _Z15matrixMulKernelPfS_S_iii,@"STO_CUDA_ENTRY STV_DEFAULT"
_Z15matrixMulKernelPfS_S_iii:
.text._Z15matrixMulKernelPfS_S_iii:
[----:B------:R-:W0:Y:S01]  /*0000*/  LDC R1, c[0x0][0x37c] ;  /* 0x0000df00ff017b82 */ /* 0x000e220000000800 */
[----:B------:R-:W1:Y:S02]  /*0010*/  LDCU UR4, c[0x0][0x360] ;  /* 0x00006c00ff0477ac */ /* 0x000e640008000800 */
[----:B-1----:R-:W-:-:S09]  /*0020*/  UISETP.NE.AND UP0, UPT, UR4, 0x20, UPT ;  /* 0x000000200400788c */ /* 0x002fd2000bf05270 */
[----:B------:R-:W-:Y:S05]  /*0030*/  BRA.U !UP0, `(.L_x_0) ;  /* 0x0000000108407547 */ /* 0x000fea000b800000 */
[----:B------:R-:W-:Y:S01]  /*0040*/  MOV R0, 0x0 ;  /* 0x0000000000007802 */ /* 0x000fe20000000f00 */
[----:B------:R-:W1:Y:S01]  /*0050*/  LDCU.64 UR4, c[0x4][0x10] ;  /* 0x01000200ff0477ac */ /* 0x000e620008000a00 */
[----:B------:R-:W-:Y:S02]  /*0060*/  HFMA2 R8, -RZ, RZ, 0, 5.424022674560546875e-06 ;  /* 0x0000005bff087431 */ /* 0x000fe400000001ff */
[----:B------:R-:W-:Y:S01]  /*0070*/  IMAD.MOV.U32 R12, RZ, RZ, 0x1 ;  /* 0x00000001ff0c7424 */ /* 0x000fe200078e00ff */
[----:B------:R2:W3:Y:S01]  /*0080*/  LDC.64 R2, c[0x4][R0] ;  /* 0x0100000000027b82 */ /* 0x0004e20000000a00 */
[----:B------:R-:W4:Y:S01]  /*0090*/  LDCU.64 UR6, c[0x4][0x18] ;  /* 0x01000300ff0677ac */ /* 0x000f220008000a00 */
[----:B------:R-:W-:Y:S01]  /*00a0*/  MOV R13, RZ ;  /* 0x000000ff000d7202 */ /* 0x000fe20000000f00 */
[----:B------:R-:W5:Y:S01]  /*00b0*/  LDCU.64 UR8, c[0x4][0x8] ;  /* 0x01000100ff0877ac */ /* 0x000f620008000a00 */
[----:B-1----:R-:W-:Y:S01]  /*00c0*/  MOV R4, UR4 ;  /* 0x0000000400047c02 */ /* 0x002fe20008000f00 */
[----:B------:R-:W-:Y:S01]  /*00d0*/  IMAD.U32 R5, RZ, RZ, UR5 ;  /* 0x00000005ff057e24 */ /* 0x000fe2000f8e00ff */
[----:B----4-:R-:W-:Y:S01]  /*00e0*/  MOV R6, UR6 ;  /* 0x0000000600067c02 */ /* 0x010fe20008000f00 */
[----:B------:R-:W-:Y:S01]  /*00f0*/  IMAD.U32 R7, RZ, RZ, UR7 ;  /* 0x00000007ff077e24 */ /* 0x000fe2000f8e00ff */
[----:B-----5:R-:W-:Y:S01]  /*0100*/  MOV R10, UR8 ;  /* 0x00000008000a7c02 */ /* 0x020fe20008000f00 */
[----:B--2---:R-:W-:-:S07]  /*0110*/  IMAD.U32 R11, RZ, RZ, UR9 ;  /* 0x00000009ff0b7e24 */ /* 0x004fce000f8e00ff */
[----:B------:R-:W-:-:S07]  /*0120*/  LEPC R20, `(.L_x_0) ;  /* 0x000000001014794e */ /* 0x000fce0000000000 */
[----:B0--3--:R-:W-:Y:S05]  /*0130*/  CALL.ABS.NOINC R2 ;  /* 0x0000000002007343 */ /* 0x009fea0003c00000 */
.L_x_0:
[----:B------:R-:W1:Y:S02]  /*0140*/  LDCU UR4, c[0x0][0x364] ;  /* 0x00006c80ff0477ac */ /* 0x000e640008000800 */
[----:B-1----:R-:W-:-:S09]  /*0150*/  UISETP.NE.AND UP0, UPT, UR4, 0x40, UPT ;  /* 0x000000400400788c */ /* 0x002fd2000bf05270 */
[----:B------:R-:W-:Y:S05]  /*0160*/  BRA.U !UP0, `(.L_x_1) ;  /* 0x0000000108407547 */ /* 0x000fea000b800000 */
[----:B------:R-:W-:Y:S01]  /*0170*/  MOV R0, 0x0 ;  /* 0x0000000000007802 */ /* 0x000fe20000000f00 */
[----:B------:R-:W1:Y:S01]  /*0180*/  LDCU.64 UR4, c[0x4][0x20] ;  /* 0x01000400ff0477ac */ /* 0x000e620008000a00 */
[----:B------:R-:W-:Y:S02]  /*0190*/  HFMA2 R12, -RZ, RZ, 0, 5.9604644775390625e-08 ;  /* 0x00000001ff0c7431 */ /* 0x000fe400000001ff */
[----:B------:R-:W-:Y:S01]  /*01a0*/  IMAD.MOV.U32 R8, RZ, RZ, 0x5c ;  /* 0x0000005cff087424 */ /* 0x000fe200078e00ff */
[----:B------:R2:W3:Y:S01]  /*01b0*/  LDC.64 R2, c[0x4][R0] ;  /* 0x0100000000027b82 */ /* 0x0004e20000000a00 */
[----:B------:R-:W4:Y:S01]  /*01c0*/  LDCU.64 UR6, c[0x4][0x18] ;  /* 0x01000300ff0677ac */ /* 0x000f220008000a00 */
[----:B------:R-:W-:Y:S01]  /*01d0*/  IMAD.MOV.U32 R13, RZ, RZ, RZ ;  /* 0x000000ffff0d7224 */ /* 0x000fe200078e00ff */
[----:B------:R-:W5:Y:S01]  /*01e0*/  LDCU.64 UR8, c[0x4][0x8] ;  /* 0x01000100ff0877ac */ /* 0x000f620008000a00 */
[----:B-1----:R-:W-:Y:S01]  /*01f0*/  IMAD.U32 R4, RZ, RZ, UR4 ;  /* 0x00000004ff047e24 */ /* 0x002fe2000f8e00ff */
[----:B------:R-:W-:Y:S01]  /*0200*/  MOV R5, UR5 ;  /* 0x0000000500057c02 */ /* 0x000fe20008000f00 */
[----:B----4-:R-:W-:Y:S01]  /*0210*/  IMAD.U32 R6, RZ, RZ, UR6 ;  /* 0x00000006ff067e24 */ /* 0x010fe2000f8e00ff */
[----:B------:R-:W-:Y:S01]  /*0220*/  MOV R7, UR7 ;  /* 0x0000000700077c02 */ /* 0x000fe20008000f00 */
[----:B-----5:R-:W-:Y:S01]  /*0230*/  IMAD.U32 R10, RZ, RZ, UR8 ;  /* 0x00000008ff0a7e24 */ /* 0x020fe2000f8e00ff */
[----:B--2---:R-:W-:-:S07]  /*0240*/  MOV R11, UR9 ;  /* 0x00000009000b7c02 */ /* 0x004fce0008000f00 */
[----:B------:R-:W-:-:S07]  /*0250*/  LEPC R20, `(.L_x_1) ;  /* 0x000000001014794e */ /* 0x000fce0000000000 */
[----:B0--3--:R-:W-:Y:S05]  /*0260*/  CALL.ABS.NOINC R2 ;  /* 0x0000000002007343 */ /* 0x009fea0003c00000 */
.L_x_1:
[----:B------:R-:W1:Y:S01]  /*0270*/  LDCU UR4, c[0x0][0x39c] ;  /* 0x00007380ff0477ac */ /* 0x000e620008000800 */
[----:B------:R-:W2:Y:S01]  /*0280*/  S2R R4, SR_CTAID.X ;  /* 0x0000000000047919 */ /* 0x000ea20000002500 */
[----:B------:R-:W3:Y:S01]  /*0290*/  LDC.64 R20, c[0x0][0x358] ;  /* 0x0000d600ff147b82 */ /* 0x000ee20000000a00 */
[----:B------:R-:W-:Y:S01]  /*02a0*/  CS2R R16, SRZ ;  /* 0x0000000000107805 */ /* 0x000fe2000001ff00 */
[----:B------:R-:W2:Y:S01]  /*02b0*/  S2R R3, SR_TID.X ;  /* 0x0000000000037919 */ /* 0x000ea20000002100 */
[----:B------:R-:W4:Y:S01]  /*02c0*/  S2R R5, SR_CTAID.Y ;  /* 0x0000000000057919 */ /* 0x000f220000002600 */
[----:B------:R-:W4:Y:S01]  /*02d0*/  S2R R2, SR_TID.Y ;  /* 0x0000000000027919 */ /* 0x000f220000002200 */
[----:B-1----:R-:W-:-:S05]  /*02e0*/  I2FP.F32.S32 R0, UR4 ;  /* 0x0000000400007c45 */ /* 0x002fca0008201400 */
[----:B------:R-:W-:-:S06]  /*02f0*/  FMUL R0, R0, 0.015625 ;  /* 0x3c80000000007820 */ /* 0x000fcc0000400000 */
[----:B------:R-:W1:Y:S01]  /*0300*/  FRND.CEIL R0, R0 ;  /* 0x0000000000007307 */ /* 0x000e620000209000 */
[----:B--2---:R-:W-:Y:S02]  /*0310*/  LEA R6, R4, R3, 0x5 ;  /* 0x0000000304067211 */ /* 0x004fe400078e28ff */
[----:B-1----:R-:W-:Y:S02]  /*0320*/  FSETP.GT.AND P0, PT, R0, RZ, PT ;  /* 0x000000ff0000720b */ /* 0x002fe40003f04000 */
[----:B----4-:R-:W-:Y:S01]  /*0330*/  LEA R4, R5, R2, 0x6 ;  /* 0x0000000205047211 */ /* 0x010fe200078e30ff */
[----:B------:R-:W-:-:S10]  /*0340*/  IMAD.SHL.U32 R5, R6, 0x2, RZ ;  /* 0x0000000206057824 */ /* 0x000fd400078e00ff */
[----:B---3--:R-:W-:Y:S05]  /*0350*/  @!P0 BRA `(.L_x_2) ;  /* 0x0000000800048947 */ /* 0x008fea0003800000 */
[----:B------:R-:W1:Y:S01]  /*0360*/  S2R R9, SR_CgaCtaId ;  /* 0x0000000000097919 */ /* 0x000e620000008800 */
[----:B------:R-:W-:Y:S02]  /*0370*/  MOV R6, 0x400 ;  /* 0x0000040000067802 */ /* 0x000fe40000000f00 */
[----:B------:R-:W-:Y:S02]  /*0380*/  CS2R R16, SRZ ;  /* 0x0000000000107805 */ /* 0x000fe4000001ff00 */
[----:B------:R-:W-:Y:S02]  /*0390*/  IADD3 R18, PT, PT, R5, 0x1, RZ ;  /* 0x0000000105127810 */ /* 0x000fe40007ffe0ff */
[----:B------:R-:W-:Y:S02]  /*03a0*/  IADD3 R8, PT, PT, R6, 0x4100, RZ ;  /* 0x0000410006087810 */ /* 0x000fe40007ffe0ff */
[C---:B-1----:R-:W-:Y:S02]  /*03b0*/  LEA R7, R9.reuse, R6, 0x18 ;  /* 0x0000000609077211 */ /* 0x042fe400078ec0ff */
[----:B------:R-:W-:-:S03]  /*03c0*/  LEA R8, R9, R8, 0x18 ;  /* 0x0000000809087211 */ /* 0x000fc600078ec0ff */
[C---:B------:R-:W-:Y:S01]  /*03d0*/  IMAD R6, R2.reuse, 0x104, R7 ;  /* 0x0000010402067824 */ /* 0x040fe200078e0207 */
[C---:B------:R-:W-:Y:S01]  /*03e0*/  LEA R11, R3.reuse, R8, 0x3 ;  /* 0x00000008030b7211 */ /* 0x040fe200078e18ff */
[----:B------:R-:W-:Y:S02]  /*03f0*/  IMAD R10, R2, 0x104, R8 ;  /* 0x00000104020a7824 */ /* 0x000fe400078e0208 */
[----:B------:R-:W-:Y:S01]  /*0400*/  IMAD.MOV.U32 R7, RZ, RZ, RZ ;  /* 0x000000ffff077224 */ /* 0x000fe200078e00ff */
[C---:B------:R-:W-:Y:S01]  /*0410*/  LEA R8, R3.reuse, R6, 0x2 ;  /* 0x0000000603087211 */ /* 0x040fe200078e10ff */
[----:B------:R-:W-:Y:S01]  /*0420*/  IMAD R9, R3, 0x8, R10 ;  /* 0x0000000803097824 */ /* 0x000fe200078e020a */
[----:B------:R-:W-:-:S07]  /*0430*/  IADD3 R10, PT, PT, R11, 0x820, RZ ;  /* 0x000008200b0a7810 */ /* 0x000fce0007ffe0ff */
.L_x_4:
[----:B------:R-:W1:Y:S01]  /*0440*/  LDCU.64 UR4, c[0x0][0x398] ;  /* 0x00007300ff0477ac */ /* 0x000e620008000a00 */
[C---:B------:R-:W-:Y:S01]  /*0450*/  LEA R11, R7.reuse, R3, 0x6 ;  /* 0x00000003070b7211 */ /* 0x040fe200078e30ff */
[----:B------:R-:W-:Y:S01]  /*0460*/  IMAD R22, R7, 0x40, R2 ;  /* 0x0000004007167824 */ /* 0x000fe200078e0202 */
[----:B------:R-:W2:Y:S01]  /*0470*/  LDC.64 R12, c[0x0][0x388] ;  /* 0x0000e200ff0c7b82 */ /* 0x000ea20000000a00 */
[----:B------:R-:W-:Y:S02]  /*0480*/  MOV R19, RZ ;  /* 0x000000ff00137202 */ /* 0x000fe40000000f00 */
[----:B-1----:R-:W-:Y:S02]  /*0490*/  ISETP.GE.AND P0, PT, R11, UR5, PT ;  /* 0x000000050b007c0c */ /* 0x002fe4000bf06270 */
[----:B------:R-:W-:Y:S02]  /*04a0*/  ISETP.GE.AND P1, PT, R22, UR5, PT ;  /* 0x0000000516007c0c */ /* 0x000fe4000bf26270 */
[----:B------:R-:W-:Y:S01]  /*04b0*/  ISETP.GE.OR P0, PT, R4, UR4, P0 ;  /* 0x0000000404007c0c */ /* 0x000fe20008706670 */
[----:B------:R-:W1:-:S12]  /*04c0*/  LDCU UR4, c[0x0][0x3a0] ;  /* 0x00007400ff0477ac */ /* 0x000e580008000800 */
[----:B------:R-:W3:Y:S01]  /*04d0*/  @!P0 LDC.64 R14, c[0x0][0x380] ;  /* 0x0000e000ff0e8b82 */ /* 0x000ee20000000a00 */
[----:B------:R-:W-:Y:S01]  /*04e0*/  @!P0 IMAD R11, R4, UR5, R11 ;  /* 0x00000005040b8c24 */ /* 0x000fe2000f8e020b */
[----:B------:R-:W-:Y:S02]  /*04f0*/  @!P0 R2UR UR6, R20 ;  /* 0x00000000140682ca */ /* 0x000fe400000e0000 */
[----:B------:R-:W-:Y:S02]  /*0500*/  @!P0 R2UR UR7, R21 ;  /* 0x00000000150782ca */ /* 0x000fe400000e0000 */
[----:B-1----:R-:W-:Y:S02]  /*0510*/  ISETP.GE.OR P2, PT, R5, UR4, P1 ;  /* 0x0000000405007c0c */ /* 0x002fe40008f46670 */
[----:B------:R-:W-:Y:S01]  /*0520*/  ISETP.GE.OR P1, PT, R18, UR4, P1 ;  /* 0x0000000412007c0c */ /* 0x000fe20008f26670 */
[----:B------:R-:W-:-:S10]  /*0530*/  IMAD.MOV.U32 R24, RZ, RZ, RZ ;  /* 0x000000ffff187224 */ /* 0x000fd400078e00ff */
[C---:B------:R-:W-:Y:S02]  /*0540*/  @!P2 R2UR UR8, R20.reuse ;  /* 0x000000001408a2ca */ /* 0x040fe400000e0000 */
[----:B------:R-:W-:Y:S02]  /*0550*/  @!P2 R2UR UR9, R21 ;  /* 0x000000001509a2ca */ /* 0x000fe400000e0000 */
[----:B------:R-:W-:Y:S01]  /*0560*/  @!P1 R2UR UR10, R20 ;  /* 0x00000000140a92ca */ /* 0x000fe200000e0000 */
[----:B---3--:R-:W-:Y:S01]  /*0570*/  @!P0 IMAD.WIDE R14, R11, 0x4, R14 ;  /* 0x000000040b0e8825 */ /* 0x008fe200078e020e */
[----:B------:R-:W-:-:S03]  /*0580*/  @!P1 R2UR UR11, R21 ;  /* 0x00000000150b92ca */ /* 0x000fc600000e0000 */
[----:B------:R-:W-:Y:S02]  /*0590*/  IMAD R11, R22, UR4, R5 ;  /* 0x00000004160b7c24 */ /* 0x000fe4000f8e0205 */
[----:B------:R-:W-:Y:S01]  /*05a0*/  HFMA2 R22, -RZ, RZ, 0, 0 ;  /* 0x00000000ff167431 */ /* 0x000fe200000001ff */
[----:B------:R-:W3:Y:S01]  /*05b0*/  @!P0 LDG.E R19, desc[UR6][R14.64] ;  /* 0x000000060e138981 */ /* 0x000ee2000c1e1900 */
[----:B--2---:R-:W-:-:S06]  /*05c0*/  IMAD.WIDE R12, R11, 0x4, R12 ;  /* 0x000000040b0c7825 */ /* 0x004fcc00078e020c */
[----:B------:R-:W2:Y:S04]  /*05d0*/  @!P1 LDG.E R24, desc[UR10][R12.64+0x4] ;  /* 0x0000040a0c189981 */ /* 0x000ea8000c1e1900 */
[----:B------:R-:W4:Y:S01]  /*05e0*/  @!P2 LDG.E R22, desc[UR8][R12.64] ;  /* 0x000000080c16a981 */ /* 0x000f22000c1e1900 */
[----:B------:R-:W-:Y:S05]  /*05f0*/  WARPSYNC.ALL ;  /* 0x0000000000007948 */ /* 0x000fea0003800000 */
[----:B------:R-:W-:Y:S01]  /*0600*/  MOV R11, R10 ;  /* 0x0000000a000b7202 */ /* 0x000fe20000000f00 */
[----:B------:R-:W-:Y:S01]  /*0610*/  UMOV UR4, 0x20 ;  /* 0x0000002000047882 */ /* 0x000fe20000000000 */
[----:B---3--:R1:W-:Y:S04]  /*0620*/  STS [R8], R19 ;  /* 0x0000001308007388 */ /* 0x0083e80000000800 */
[----:B--2---:R1:W-:Y:S04]  /*0630*/  STS [R9+0x4], R24 ;  /* 0x0000041809007388 */ /* 0x0043e80000000800 */
[----:B----4-:R1:W-:Y:S01]  /*0640*/  STS [R9], R22 ;  /* 0x0000001609007388 */ /* 0x0103e20000000800 */
[----:B------:R-:W-:Y:S06]  /*0650*/  BAR.SYNC.DEFER_BLOCKING 0x0 ;  /* 0x0000000000007b1d */ /* 0x000fec0000010000 */
.L_x_3:
[----:B------:R-:W-:Y:S04]  /*0660*/  LDS R26, [R6+UR4+-0x20] ;  /* 0xffffe004061a7984 */ /* 0x000fe80008000800 */
[----:B------:R-:W2:Y:S04]  /*0670*/  LDS.64 R12, [R11+-0x820] ;  /* 0xfff7e0000b0c7984 */ /* 0x000ea80000000a00 */
[----:B------:R-:W-:Y:S04]  /*0680*/  LDS R25, [R6+UR4+-0x1c] ;  /* 0xffffe40406197984 */ /* 0x000fe80008000800 */
[----:B-1----:R-:W1:Y:S04]  /*0690*/  LDS R24, [R11+-0x71c] ;  /* 0xfff8e4000b187984 */ /* 0x002e680000000800 */
[----:B------:R-:W3:Y:S04]  /*06a0*/  LDS R22, [R11+-0x718] ;  /* 0xfff8e8000b167984 */ /* 0x000ee80000000800 */
[----:B------:R-:W-:Y:S04]  /*06b0*/  LDS R19, [R6+UR4+-0x18] ;  /* 0xffffe80406137984 */ /* 0x000fe80008000800 */
[----:B------:R-:W4:Y:S04]  /*06c0*/  LDS.64 R14, [R11+-0x618] ;  /* 0xfff9e8000b0e7984 */ /* 0x000f280000000a00 */
[----:B------:R-:W-:Y:S04]  /*06d0*/  LDS R23, [R11+-0x510] ;  /* 0xfffaf0000b177984 */ /* 0x000fe80000000800 */
[----:B------:R-:W-:Y:S01]  /*06e0*/  LDS R27, [R11+0x30c] ;  /* 0x00030c000b1b7984 */ /* 0x000fe20000000800 */
[C---:B--2---:R-:W-:Y:S01]  /*06f0*/  FFMA R12, R26.reuse, R12, R17 ;  /* 0x0000000c1a0c7223 */ /* 0x044fe20000000011 */
[----:B------:R-:W-:-:S02]  /*0700*/  FFMA R13, R26, R13, R16 ;  /* 0x0000000d1a0d7223 */ /* 0x000fc40000000010 */
[----:B------:R-:W-:Y:S04]  /*0710*/  LDS R17, [R11+-0x514] ;  /* 0xfffaec000b117984 */ /* 0x000fe80000000800 */
[----:B------:R-:W2:Y:S01]  /*0720*/  LDS R16, [R6+UR4+-0x14] ;  /* 0xffffec0406107984 */ /* 0x000ea20008000800 */
[C---:B-1----:R-:W-:Y:S01]  /*0730*/  FFMA R24, R25.reuse, R24, R12 ;  /* 0x0000001819187223 */ /* 0x042fe2000000000c */
[----:B---3--:R-:W-:Y:S02]  /*0740*/  FFMA R26, R25, R22, R13 ;  /* 0x00000016191a7223 */ /* 0x008fe4000000000d */
[----:B------:R-:W-:Y:S04]  /*0750*/  LDS R22, [R6+UR4+-0x10] ;  /* 0xfffff00406167984 */ /* 0x000fe80008000800 */
[----:B------:R-:W1:Y:S01]  /*0760*/  LDS.64 R12, [R11+-0x410] ;  /* 0xfffbf0000b0c7984 */ /* 0x000e620000000a00 */
[C---:B----4-:R-:W-:Y:S01]  /*0770*/  FFMA R25, R19.reuse, R14, R24 ;  /* 0x0000000e13197223 */ /* 0x050fe20000000018 */
[----:B------:R-:W-:-:S02]  /*0780*/  FFMA R14, R19, R15, R26 ;  /* 0x0000000f130e7223 */ /* 0x000fc4000000001a */
[----:B------:R-:W-:Y:S04]  /*0790*/  LDS R24, [R11+-0x308] ;  /* 0xfffcf8000b187984 */ /* 0x000fe80000000800 */
[----:B------:R-:W3:Y:S04]  /*07a0*/  LDS R19, [R6+UR4+-0xc] ;  /* 0xfffff40406137984 */ /* 0x000ee80008000800 */
[----:B------:R-:W4:Y:S01]  /*07b0*/  LDS R26, [R11+-0x30c] ;  /* 0xfffcf4000b1a7984 */ /* 0x000f220000000800 */
[C---:B--2---:R-:W-:Y:S01]  /*07c0*/  FFMA R17, R16.reuse, R17, R25 ;  /* 0x0000001110117223 */ /* 0x044fe20000000019 */
[----:B------:R-:W-:-:S02]  /*07d0*/  FFMA R28, R16, R23, R14 ;  /* 0x00000017101c7223 */ /* 0x000fc4000000000e */
[----:B------:R-:W-:Y:S04]  /*07e0*/  LDS R25, [R11+0x104] ;  /* 0x000104000b197984 */ /* 0x000fe80000000800 */
[----:B------:R-:W-:Y:S04]  /*07f0*/  LDS R16, [R6+UR4+-0x8] ;  /* 0xfffff80406107984 */ /* 0x000fe80008000800 */
[----:B------:R-:W2:Y:S01]  /*0800*/  LDS.64 R14, [R11+-0x208] ;  /* 0xfffdf8000b0e7984 */ /* 0x000ea20000000a00 */
[C---:B-1----:R-:W-:Y:S01]  /*0810*/  FFMA R12, R22.reuse, R12, R17 ;  /* 0x0000000c160c7223 */ /* 0x042fe20000000011 */
[----:B------:R-:W-:-:S02]  /*0820*/  FFMA R28, R22, R13, R28 ;  /* 0x0000000d161c7223 */ /* 0x000fc4000000001c */
[----:B------:R-:W-:Y:S04]  /*0830*/  LDS R17, [R6+UR4+-0x4] ;  /* 0xfffffc0406117984 */ /* 0x000fe80008000800 */
[----:B------:R-:W1:Y:S01]  /*0840*/  LDS R22, [R11+-0x104] ;  /* 0xfffefc000b167984 */ /* 0x000e620000000800 */
[C---:B---3--:R-:W-:Y:S01]  /*0850*/  FFMA R24, R19.reuse, R24, R28 ;  /* 0x0000001813187223 */ /* 0x048fe2000000001c */
[----:B----4-:R-:W-:Y:S02]  /*0860*/  FFMA R23, R19, R26, R12 ;  /* 0x0000001a13177223 */ /* 0x010fe4000000000c */
[----:B------:R-:W3:Y:S04]  /*0870*/  LDS R26, [R11+-0x100] ;  /* 0xffff00000b1a7984 */ /* 0x000ee80000000800 */
[----:B------:R-:W-:Y:S04]  /*0880*/  LDS R19, [R6+UR4] ;  /* 0x0000000406137984 */ /* 0x000fe80008000800 */
[----:B------:R-:W4:Y:S01]  /*0890*/  LDS.64 R12, [R11] ;  /* 0x000000000b0c7984 */ /* 0x000f220000000a00 */
[C---:B--2---:R-:W-:Y:S01]  /*08a0*/  FFMA R14, R16.reuse, R14, R23 ;  /* 0x0000000e100e7223 */ /* 0x044fe20000000017 */
[----:B------:R-:W-:-:S02]  /*08b0*/  FFMA R15, R16, R15, R24 ;  /* 0x0000000f100f7223 */ /* 0x000fc40000000018 */
[----:B------:R-:W-:Y:S04]  /*08c0*/  LDS R23, [R11+0x108] ;  /* 0x000108000b177984 */ /* 0x000fe80000000800 */
[----:B------:R-:W2:Y:S01]  /*08d0*/  LDS R16, [R6+UR4+0x4] ;  /* 0x0000040406107984 */ /* 0x000ea20008000800 */
[----:B-1----:R-:W-:-:S03]  /*08e0*/  FFMA R24, R17, R22, R14 ;  /* 0x0000001611187223 */ /* 0x002fc6000000000e */
[----:B------:R-:W-:Y:S01]  /*08f0*/  LDS R22, [R6+UR4+0x8] ;  /* 0x0000080406167984 */ /* 0x000fe20008000800 */
[----:B---3--:R-:W-:-:S03]  /*0900*/  FFMA R26, R17, R26, R15 ;  /* 0x0000001a111a7223 */ /* 0x008fc6000000000f */
[----:B------:R-:W1:Y:S01]  /*0910*/  LDS.64 R14, [R11+0x208] ;  /* 0x000208000b0e7984 */ /* 0x000e620000000a00 */
[C---:B----4-:R-:W-:Y:S01]  /*0920*/  FFMA R17, R19.reuse, R12, R24 ;  /* 0x0000000c13117223 */ /* 0x050fe20000000018 */
[----:B------:R-:W-:Y:S02]  /*0930*/  FFMA R26, R19, R13, R26 ;  /* 0x0000000d131a7223 */ /* 0x000fe4000000001a */
[----:B------:R-:W3:Y:S04]  /*0940*/  LDS R12, [R6+UR4+0xc] ;  /* 0x00000c04060c7984 */ /* 0x000ee80008000800 */
[----:B------:R-:W4:Y:S04]  /*0950*/  LDS R13, [R11+0x310] ;  /* 0x000310000b0d7984 */ /* 0x000f280000000800 */
[----:B------:R-:W-:Y:S01]  /*0960*/  LDS R19, [R6+UR4+0x10] ;  /* 0x0000100406137984 */ /* 0x000fe20008000800 */
[C---:B--2---:R-:W-:Y:S01]  /*0970*/  FFMA R25, R16.reuse, R25, R17 ;  /* 0x0000001910197223 */ /* 0x044fe20000000011 */
[----:B------:R-:W-:-:S02]  /*0980*/  FFMA R26, R16, R23, R26 ;  /* 0x00000017101a7223 */ /* 0x000fc4000000001a */
[----:B------:R-:W2:Y:S04]  /*0990*/  LDS.64 R16, [R11+0x410] ;  /* 0x000410000b107984 */ /* 0x000ea80000000a00 */
[----:B------:R-:W-:Y:S01]  /*09a0*/  LDS R23, [R11+0x514] ;  /* 0x000514000b177984 */ /* 0x000fe20000000800 */
[C---:B-1----:R-:W-:Y:S01]  /*09b0*/  FFMA R25, R22.reuse, R14, R25 ;  /* 0x0000000e16197223 */ /* 0x042fe20000000019 */
[----:B------:R-:W-:Y:S02]  /*09c0*/  FFMA R29, R22, R15, R26 ;  /* 0x0000000f161d7223 */ /* 0x000fe4000000001a */
[----:B------:R-:W1:Y:S04]  /*09d0*/  LDS R14, [R6+UR4+0x14] ;  /* 0x00001404060e7984 */ /* 0x000e680008000800 */
[----:B------:R-:W5:Y:S01]  /*09e0*/  LDS R15, [R11+0x518] ;  /* 0x000518000b0f7984 */ /* 0x000f620000000800 */
[----:B---3--:R-:W-:-:S03]  /*09f0*/  FFMA R24, R12, R27, R25 ;  /* 0x0000001b0c187223 */ /* 0x008fc60000000019 */
[----:B------:R-:W-:Y:S01]  /*0a00*/  LDS R22, [R6+UR4+0x18] ;  /* 0x0000180406167984 */ /* 0x000fe20008000800 */
[----:B----4-:R-:W-:-:S03]  /*0a10*/  FFMA R26, R12, R13, R29 ;  /* 0x0000000d0c1a7223 */ /* 0x010fc6000000001d */
[----:B------:R-:W3:Y:S01]  /*0a20*/  LDS.64 R12, [R11+0x618] ;  /* 0x000618000b0c7984 */ /* 0x000ee20000000a00 */
[C---:B--2---:R-:W-:Y:S01]  /*0a30*/  FFMA R25, R19.reuse, R16, R24 ;  /* 0x0000001013197223 */ /* 0x044fe20000000018 */
[----:B------:R-:W-:Y:S02]  /*0a40*/  FFMA R26, R19, R17, R26 ;  /* 0x00000011131a7223 */ /* 0x000fe4000000001a */
[----:B------:R-:W-:Y:S01]  /*0a50*/  LDS R16, [R6+UR4+0x1c] ;  /* 0x00001c0406107984 */ /* 0x000fe20008000800 */
[----:B------:R-:W-:-:S03]  /*0a60*/  UIADD3 UR4, UPT, UPT, UR4, 0x40, URZ ;  /* 0x0000004004047890 */ /* 0x000fc6000fffe0ff */
[----:B------:R-:W2:Y:S01]  /*0a70*/  LDS R17, [R11+0x71c] ;  /* 0x00071c000b117984 */ /* 0x000ea20000000800 */
[----:B------:R-:W-:-:S03]  /*0a80*/  UISETP.NE.AND UP0, UPT, UR4, 0x120, UPT ;  /* 0x000001200400788c */ /* 0x000fc6000bf05270 */
[----:B------:R4:W0:Y:S01]  /*0a90*/  LDS R19, [R11+0x720] ;  /* 0x000720000b137984 */ /* 0x0008220000000800 */
[C---:B-1----:R-:W-:Y:S01]  /*0aa0*/  FFMA R23, R14.reuse, R23, R25 ;  /* 0x000000170e177223 */ /* 0x042fe20000000019 */
[----:B-----5:R-:W-:Y:S01]  /*0ab0*/  FFMA R26, R14, R15, R26 ;  /* 0x0000000f0e1a7223 */ /* 0x020fe2000000001a */
[----:B----4-:R-:W-:Y:S02]  /*0ac0*/  IADD3 R11, PT, PT, R11, 0x1040, RZ ;  /* 0x000010400b0b7810 */ /* 0x010fe40007ffe0ff */
[C---:B---3--:R-:W-:Y:S01]  /*0ad0*/  FFMA R23, R22.reuse, R12, R23 ;  /* 0x0000000c16177223 */ /* 0x048fe20000000017 */
[----:B------:R-:W-:-:S03]  /*0ae0*/  FFMA R26, R22, R13, R26 ;  /* 0x0000000d161a7223 */ /* 0x000fc6000000001a */
[C---:B--2---:R-:W-:Y:S01]  /*0af0*/  FFMA R17, R16.reuse, R17, R23 ;  /* 0x0000001110117223 */ /* 0x044fe20000000017 */
[----:B0-----:R-:W-:Y:S01]  /*0b00*/  FFMA R16, R16, R19, R26 ;  /* 0x0000001310107223 */ /* 0x001fe2000000001a */
[----:B------:R-:W-:Y:S06]  /*0b10*/  BRA.U UP0, `(.L_x_3) ;  /* 0xfffffff900d07547 */ /* 0x000fec000b83ffff */
[----:B------:R-:W-:Y:S01]  /*0b20*/  VIADD R7, R7, 0x1 ;  /* 0x0000000107077836 */ /* 0x000fe20000000000 */
[----:B------:R-:W-:Y:S04]  /*0b30*/  BAR.SYNC.DEFER_BLOCKING 0x0 ;  /* 0x0000000000007b1d */ /* 0x000fe80000010000 */
[----:B------:R-:W-:-:S04]  /*0b40*/  I2FP.F32.U32 R11, R7 ;  /* 0x00000007000b7245 */ /* 0x000fc80000201000 */
[----:B------:R-:W-:-:S13]  /*0b50*/  FSETP.GT.AND P0, PT, R0, R11, PT ;  /* 0x0000000b0000720b */ /* 0x000fda0003f04000 */
[----:B------:R-:W-:Y:S05]  /*0b60*/  @P0 BRA `(.L_x_4) ;  /* 0xfffffff800340947 */ /* 0x000fea000383ffff */
.L_x_2:
[----:B------:R-:W1:Y:S01]  /*0b70*/  LDC R0, c[0x0][0x3a0] ;  /* 0x0000e800ff007b82 */ /* 0x000e620000000800 */
[----:B------:R-:W2:Y:S01]  /*0b80*/  LDCU UR4, c[0x0][0x398] ;  /* 0x00007300ff0477ac */ /* 0x000ea20008000800 */
[C---:B------:R-:W-:Y:S02]  /*0b90*/  IADD3 R7, PT, PT, R5.reuse, 0x1, RZ ;  /* 0x0000000105077810 */ /* 0x040fe40007ffe0ff */
[-C--:B-1----:R-:W-:Y:S02]  /*0ba0*/  ISETP.GE.AND P0, PT, R5, R0.reuse, PT ;  /* 0x000000000500720c */ /* 0x082fe40003f06270 */
[----:B------:R-:W-:Y:S02]  /*0bb0*/  ISETP.GE.AND P1, PT, R7, R0, PT ;  /* 0x000000000700720c */ /* 0x000fe40003f26270 */
[C---:B--2---:R-:W-:Y:S02]  /*0bc0*/  ISETP.GE.OR P0, PT, R4.reuse, UR4, P0 ;  /* 0x0000000404007c0c */ /* 0x044fe40008706670 */
[----:B------:R-:W-:-:S11]  /*0bd0*/  ISETP.GE.OR P1, PT, R4, UR4, P1 ;  /* 0x0000000404007c0c */ /* 0x000fd60008f26670 */
[----:B------:R-:W1:Y:S01]  /*0be0*/  @!P0 LDC.64 R2, c[0x0][0x390] ;  /* 0x0000e400ff028b82 */ /* 0x000e620000000a00 */
[----:B------:R-:W-:Y:S01]  /*0bf0*/  @!P0 R2UR UR6, R20 ;  /* 0x00000000140682ca */ /* 0x000fe200000e0000 */
[----:B------:R-:W-:Y:S01]  /*0c00*/  @!P0 IMAD R7, R4, R0, R5 ;  /* 0x0000000004078224 */ /* 0x000fe200078e0205 */
[----:B------:R-:W-:-:S03]  /*0c10*/  @!P0 R2UR UR7, R21 ;  /* 0x00000000150782ca */ /* 0x000fc600000e0000 */
[----:B-1----:R-:W-:-:S10]  /*0c20*/  @!P0 IMAD.WIDE.U32 R2, R7, 0x4, R2 ;  /* 0x0000000407028825 */ /* 0x002fd400078e0002 */
[----:B------:R1:W-:Y:S01]  /*0c30*/  @!P0 STG.E desc[UR6][R2.64], R17 ;  /* 0x0000001102008986 */ /* 0x0003e2000c101906 */
[----:B------:R-:W-:Y:S05]  /*0c40*/  @P1 EXIT ;  /* 0x000000000000194d */ /* 0x000fea0003800000 */
[----:B------:R-:W1:Y:S01]  /*0c50*/  LDCU.64 UR4, c[0x0][0x390] ;  /* 0x00007200ff0477ac */ /* 0x000e620008000a00 */
[----:B------:R-:W-:Y:S01]  /*0c60*/  IMAD R0, R4, R0, RZ ;  /* 0x0000000004007224 */ /* 0x000fe200078e02ff */
[----:B------:R-:W-:Y:S02]  /*0c70*/  R2UR UR6, R20 ;  /* 0x00000000140672ca */ /* 0x000fe400000e0000 */
[----:B------:R-:W-:Y:S02]  /*0c80*/  R2UR UR7, R21 ;  /* 0x00000000150772ca */ /* 0x000fe400000e0000 */
[----:B------:R-:W-:-:S04]  /*0c90*/  IADD3 R5, P0, PT, R0, R5, RZ ;  /* 0x0000000500057210 */ /* 0x000fc80007f1e0ff */
[----:B------:R-:W-:Y:S02]  /*0ca0*/  IADD3.X R0, PT, PT, RZ, RZ, RZ, P0, !PT ;  /* 0x000000ffff007210 */ /* 0x000fe400007fe4ff */
[----:B-1----:R-:W-:-:S04]  /*0cb0*/  LEA R2, P0, R5, UR4, 0x2 ;  /* 0x0000000405027c11 */ /* 0x002fc8000f8010ff */
[----:B------:R-:W-:-:S05]  /*0cc0*/  LEA.HI.X R3, R5, UR5, R0, 0x2, P0 ;  /* 0x0000000505037c11 */ /* 0x000fca00080f1400 */
[----:B------:R-:W-:Y:S01]  /*0cd0*/  STG.E desc[UR6][R2.64+0x4], R16 ;  /* 0x0000041002007986 */ /* 0x000fe2000c101906 */
[----:B------:R-:W-:Y:S05]  /*0ce0*/  EXIT ;  /* 0x000000000000794d */ /* 0x000fea0003800000 */
.L_x_5:
[----:B------:R-:W-:-:S00]  /*0cf0*/  BRA `(.L_x_5) ;  /* 0xfffffffc00fc7947 */ /* 0x000fc0000383ffff */
[----:B------:R-:W-:-:S00]  /*0d00*/  NOP ;  /* 0x0000000000007918 */ /* 0x000fc00000000000 */
[----:B------:R-:W-:-:S00]  /*0d10*/  NOP ;  /* 0x0000000000007918 */ /* 0x000fc00000000000 */
[----:B------:R-:W-:-:S00]  /*0d20*/  NOP ;  /* 0x0000000000007918 */ /* 0x000fc00000000000 */
[----:B------:R-:W-:-:S00]  /*0d30*/  NOP ;  /* 0x0000000000007918 */ /* 0x000fc00000000000 */
[----:B------:R-:W-:-:S00]  /*0d40*/  NOP ;  /* 0x0000000000007918 */ /* 0x000fc00000000000 */
[----:B------:R-:W-:-:S00]  /*0d50*/  NOP ;  /* 0x0000000000007918 */ /* 0x000fc00000000000 */
[----:B------:R-:W-:-:S00]  /*0d60*/  NOP ;  /* 0x0000000000007918 */ /* 0x000fc00000000000 */
[----:B------:R-:W-:-:S00]  /*0d70*/  NOP ;  /* 0x0000000000007918 */ /* 0x000fc00000000000 */
.L_x_6:


//--------------------- .nv.global.init           --------------------------
	.section	.nv.global.init,"aw",@progbits
.nv.global.init:
	.type		$str$2,@object
	.size		$str$2,($str$1 - $str$2)
$str$2:
        /*0000*/ 	.byte	0x54, 0x49, 0x4c, 0x45, 0x5f, 0x57, 0x49, 0x44, 0x54, 0x48, 0x20, 0x3d, 0x3d, 0x20, 0x62, 0x6c
        /*0010*/ 	.byte	0x6f, 0x63, 0x6b, 0x44, 0x69, 0x6d, 0x2e, 0x79, 0x00
	.type		$str$1,@object
	.size		$str$1,($str - $str$1)
$str$1:
        /*0019*/ 	.byte	0x2f, 0x74, 0x6d, 0x70, 0x2f, 0x73, 0x61, 0x73, 0x73, 0x5f, 0x63, 0x75, 0x5f, 0x32, 0x74, 0x33
        /*0029*/ 	.byte	0x7a, 0x63, 0x6e, 0x71, 0x67, 0x2f, 0x6b, 0x2e, 0x63, 0x75, 0x00
	.type		$str,@object
	.size		$str,(__unnamed_1 - $str)
$str:
        /*0034*/ 	.byte	0x54, 0x49, 0x4c, 0x45, 0x5f, 0x57, 0x49, 0x44, 0x54, 0x48, 0x20, 0x3d, 0x3d, 0x20, 0x62, 0x6c
        /*0044*/ 	.byte	0x6f, 0x63, 0x6b, 0x44, 0x69, 0x6d, 0x2e, 0x78, 0x20, 0x2a, 0x32, 0x00
	.type		__unnamed_1,@object
	.size		__unnamed_1,(.L_0 - __unnamed_1)
__unnamed_1:
        /*0050*/ 	.byte	0x76, 0x6f, 0x69, 0x64, 0x20, 0x6d, 0x61, 0x74, 0x72, 0x69, 0x78, 0x4d, 0x75, 0x6c, 0x4b, 0x65
        /*0060*/ 	.byte	0x72, 0x6e, 0x65, 0x6c, 0x28, 0x66, 0x6c, 0x6f, 0x61, 0x74, 0x20, 0x2a, 0x2c, 0x20, 0x66, 0x6c
        /*0070*/ 	.byte	0x6f, 0x61, 0x74, 0x20, 0x2a, 0x2c, 0x20, 0x66, 0x6c, 0x6f, 0x61, 0x74, 0x20, 0x2a, 0x2c, 0x20
        /*0080*/ 	.byte	0x69, 0x6e, 0x74, 0x2c, 0x20, 0x69, 0x6e, 0x74, 0x2c, 0x20, 0x69, 0x6e, 0x74, 0x29, 0x00
.L_0:


//--------------------- .nv.shared._Z15matrixMulKernelPfS_S_iii --------------------------
	.section	.nv.shared._Z15matrixMulKernelPfS_S_iii,"aw",@nobits
	.sectionflags	@""
	.align	4
.nv.shared._Z15matrixMulKernelPfS_S_iii:
	.zero		34304


//--------------------- .nv.shared.reserved.0     --------------------------
	.section	.nv.shared.reserved.0,"aw",@nobits
	.weak		__nv_reservedSMEM_offset_0_alias
	.size		__nv_reservedSMEM_offset_0_alias, 0, 64
	.other		__nv_reservedSMEM_offset_0_alias,@"STO_CUDA_RESERVED_SHARED STV_DEFAULT"
__nv_reservedSMEM_offset_0_alias:
	.zero		0
	.zero		64


//--------------------- .nv.constant0._Z15matrixMulKernelPfS_S_iii --------------------------
	.section	.nv.constant0._Z15matrixMulKernelPfS_S_iii,"a",@progbits
	.sectionflags	@""
	.align	4
.nv.constant0._Z15matrixMulKernelPfS_S_iii:
	.zero		932


//--------------------- SYMBOLS --------------------------

	.type		.nv.reservedSmem.offset0,@object
	.size		.nv.reservedSmem.offset0,0x4
	.type		.nv.reservedSmem.cap,@object
	.size		.nv.reservedSmem.cap,0x4
	.type		__assertfail,@function
